	.headerflags	@"EF_CUDA_TEXMODE_UNIFIED EF_CUDA_64BIT_ADDRESS EF_CUDA_ACCELERATORS EF_CUDA_SM90 EF_CUDA_VIRTUAL_SM(EF_CUDA_SM90)"
	.elftype	@"ET_EXEC"


//--------------------- .nv.info                  --------------------------
	.section	.nv.info,"",@"SHT_CUDA_INFO"
	.align	4


	//----- nvinfo : EIATTR_REGCOUNT
	.align		4
        /*0000*/ 	.byte	0x04, 0x2f
        /*0002*/ 	.short	(.L_3 - .L_2)
	.align		4
.L_2:
        /*0004*/ 	.word	index@(triton_poi_fused__native_batch_norm_legit_no_training_add_native_batch_norm_backward_0)
        /*0008*/ 	.word	0x00000017


	//----- nvinfo : EIATTR_MIN_STACK_SIZE
	.align		4
.L_3:
        /*000c*/ 	.byte	0x04, 0x12
        /*000e*/ 	.short	(.L_5 - .L_4)
	.align		4
.L_4:
        /*0010*/ 	.word	index@(triton_poi_fused__native_batch_norm_legit_no_training_add_native_batch_norm_backward_0)
        /*0014*/ 	.word	0x00000000


	//----- nvinfo : EIATTR_FRAME_SIZE
	.align		4
.L_5:
        /*0018*/ 	.byte	0x04, 0x11
        /*001a*/ 	.short	(.L_7 - .L_6)
	.align		4
.L_6:
        /*001c*/ 	.word	index@(triton_poi_fused__native_batch_norm_legit_no_training_add_native_batch_norm_backward_0)
        /*0020*/ 	.word	0x00000000


	//----- nvinfo : EIATTR_MIN_STACK_SIZE
	.align		4
.L_7:
        /*0024*/ 	.byte	0x04, 0x12
        /*0026*/ 	.short	(.L_9 - .L_8)
	.align		4
.L_8:
        /*0028*/ 	.word	index@(triton_poi_fused__native_batch_norm_legit_no_training_add_native_batch_norm_backward_0)
        /*002c*/ 	.word	0x00000000
.L_9:


//--------------------- .nv.info.triton_poi_fused__native_batch_norm_legit_no_training_add_native_batch_norm_backward_0 --------------------------
	.section	.nv.info.triton_poi_fused__native_batch_norm_legit_no_training_add_native_batch_norm_backward_0,"",@"SHT_CUDA_INFO"
	.sectionflags	@""
	.align	4


	//----- nvinfo : EIATTR_CUDA_API_VERSION
	.align		4
        /*0000*/ 	.byte	0x04, 0x37
        /*0002*/ 	.short	(.L_11 - .L_10)
.L_10:
        /*0004*/ 	.word	0x0000007c


	//----- nvinfo : EIATTR_KPARAM_INFO
	.align		4
.L_11:
        /*0008*/ 	.byte	0x04, 0x17
        /*000a*/ 	.short	(.L_13 - .L_12)
.L_12:
        /*000c*/ 	.word	0x00000000
        /*0010*/ 	.short	0x0008
        /*0012*/ 	.short	0x0040
        /*0014*/ 	.byte	0x00, 0xf0, 0x11, 0x00


	//----- nvinfo : EIATTR_KPARAM_INFO
	.align		4
.L_13:
        /*0018*/ 	.byte	0x04, 0x17
        /*001a*/ 	.short	(.L_15 - .L_14)
.L_14:
        /*001c*/ 	.word	0x00000000
        /*0020*/ 	.short	0x0007
        /*0022*/ 	.short	0x0038
        /*0024*/ 	.byte	0x00, 0xf4, 0x21, 0x00


	//----- nvinfo : EIATTR_KPARAM_INFO
	.align		4
.L_15:
        /*0028*/ 	.byte	0x04, 0x17
        /*002a*/ 	.short	(.L_17 - .L_16)
.L_16:
        /*002c*/ 	.word	0x00000000
        /*0030*/ 	.short	0x0006
        /*0032*/ 	.short	0x0030
        /*0034*/ 	.byte	0x00, 0xf4, 0x21, 0x00


	//----- nvinfo : EIATTR_KPARAM_INFO
	.align		4
.L_17:
        /*0038*/ 	.byte	0x04, 0x17
        /*003a*/ 	.short	(.L_19 - .L_18)
.L_18:
        /*003c*/ 	.word	0x00000000
        /*0040*/ 	.short	0x0005
        /*0042*/ 	.short	0x0028
        /*0044*/ 	.byte	0x00, 0xf4, 0x21, 0x00


	//----- nvinfo : EIATTR_KPARAM_INFO
	.align		4
.L_19:
        /*0048*/ 	.byte	0x04, 0x17
        /*004a*/ 	.short	(.L_21 - .L_20)
.L_20:
        /*004c*/ 	.word	0x00000000
        /*0050*/ 	.short	0x0004
        /*0052*/ 	.short	0x0020
        /*0054*/ 	.byte	0x00, 0xf4, 0x21, 0x00


	//----- nvinfo : EIATTR_KPARAM_INFO
	.align		4
.L_21:
        /*0058*/ 	.byte	0x04, 0x17
        /*005a*/ 	.short	(.L_23 - .L_22)
.L_22:
        /*005c*/ 	.word	0x00000000
        /*0060*/ 	.short	0x0003
        /*0062*/ 	.short	0x0018
        /*0064*/ 	.byte	0x00, 0xf4, 0x21, 0x00


	//----- nvinfo : EIATTR_KPARAM_INFO
	.align		4
.L_23:
        /*0068*/ 	.byte	0x04, 0x17
        /*006a*/ 	.short	(.L_25 - .L_24)
.L_24:
        /*006c*/ 	.word	0x00000000
        /*0070*/ 	.short	0x0002
        /*0072*/ 	.short	0x0010
        /*0074*/ 	.byte	0x00, 0xf4, 0x21, 0x00


	//----- nvinfo : EIATTR_KPARAM_INFO
	.align		4
.L_25:
        /*0078*/ 	.byte	0x04, 0x17
        /*007a*/ 	.short	(.L_27 - .L_26)
.L_26:
        /*007c*/ 	.word	0x00000000
        /*0080*/ 	.short	0x0001
        /*0082*/ 	.short	0x0008
        /*0084*/ 	.byte	0x00, 0xf4, 0x21, 0x00


	//----- nvinfo : EIATTR_KPARAM_INFO
	.align		4
.L_27:
        /*0088*/ 	.byte	0x04, 0x17
        /*008a*/ 	.short	(.L_29 - .L_28)
.L_28:
        /*008c*/ 	.word	0x00000000
        /*0090*/ 	.short	0x0000
        /*0092*/ 	.short	0x0000
        /*0094*/ 	.byte	0x00, 0xf4, 0x21, 0x00


	//----- nvinfo : EIATTR_SPARSE_MMA_MASK
	.align		4
.L_29:
        /*0098*/ 	.byte	0x03, 0x50
        /*009a*/ 	.short	0x0000


	//----- nvinfo : EIATTR_MAXREG_COUNT
	.align		4
        /*009c*/ 	.byte	0x03, 0x1b
        /*009e*/ 	.short	0x00ff


	//----- nvinfo : EIATTR_EXIT_INSTR_OFFSETS
	.align		4
        /*00a0*/ 	.byte	0x04, 0x1c
        /*00a2*/ 	.short	(.L_31 - .L_30)


	//   ....[0]....
.L_30:
        /*00a4*/ 	.word	0x00000370


	//   ....[1]....
        /*00a8*/ 	.word	0x00000390


	//----- nvinfo : EIATTR_REQNTID
	.align		4
.L_31:
        /*00ac*/ 	.byte	0x04, 0x10
        /*00ae*/ 	.short	(.L_33 - .L_32)
.L_32:
        /*00b0*/ 	.word	0x00000080
        /*00b4*/ 	.word	0x00000001
        /*00b8*/ 	.word	0x00000001


	//----- nvinfo : EIATTR_CBANK_PARAM_SIZE
	.align		4
.L_33:
        /*00bc*/ 	.byte	0x03, 0x19
        /*00be*/ 	.short	0x0044


	//----- nvinfo : EIATTR_PARAM_CBANK
	.align		4
        /*00c0*/ 	.byte	0x04, 0x0a
        /*00c2*/ 	.short	(.L_35 - .L_34)
	.align		4
.L_34:
        /*00c4*/ 	.word	index@(.nv.constant0.triton_poi_fused__native_batch_norm_legit_no_training_add_native_batch_norm_backward_0)
        /*00c8*/ 	.short	0x0210
        /*00ca*/ 	.short	0x0044


	//----- nvinfo : EIATTR_SW_WAR
	.align		4
.L_35:
        /*00cc*/ 	.byte	0x04, 0x36
        /*00ce*/ 	.short	(.L_37 - .L_36)
.L_36:
        /*00d0*/ 	.word	0x00000008
.L_37:


//--------------------- .nv.callgraph             --------------------------
	.section	.nv.callgraph,"",@"SHT_CUDA_CALLGRAPH"
	.align	4
	.sectionentsize	8
	.align		4
        /*0000*/ 	.word	0x00000000
	.align		4
        /*0004*/ 	.word	0xffffffff
	.align		4
        /*0008*/ 	.word	0x00000000
	.align		4
        /*000c*/ 	.word	0xfffffffe
	.align		4
        /*0010*/ 	.word	0x00000000
	.align		4
        /*0014*/ 	.word	0xfffffffd
	.align		4
        /*0018*/ 	.word	0x00000000
	.align		4
        /*001c*/ 	.word	0xfffffffc


//--------------------- .nv.constant4             --------------------------
	.section	.nv.constant4,"a",@progbits
	.align	8
	.align		8
.nv.constant4:
        /*0000*/ 	.dword	_$_str
	.align		8
        /*0008*/ 	.dword	_$_str_$_2


//--------------------- .text.triton_poi_fused__native_batch_norm_legit_no_training_add_native_batch_norm_backward_0 --------------------------
	.section	.text.triton_poi_fused__native_batch_norm_legit_no_training_add_native_batch_norm_backward_0,"ax",@progbits
	.align	128
        .global         triton_poi_fused__native_batch_norm_legit_no_training_add_native_batch_norm_backward_0
        .type           triton_poi_fused__native_batch_norm_legit_no_training_add_native_batch_norm_backward_0,@function
        .size           triton_poi_fused__native_batch_norm_legit_no_training_add_native_batch_norm_backward_0,(.L_x_1 - triton_poi_fused__native_batch_norm_legit_no_training_add_native_batch_norm_backward_0)
        .other          triton_poi_fused__native_batch_norm_legit_no_training_add_native_batch_norm_backward_0,@"STO_CUDA_ENTRY STV_DEFAULT"
triton_poi_fused__native_batch_norm_legit_no_training_add_native_batch_norm_backward_0:
.text.triton_poi_fused__native_batch_norm_legit_no_training_add_native_batch_norm_backward_0:
[----:B------:R-:W0:Y:S01]  /*0000*/  LDC R1, c[0x0][0x28] ;  /* 0x00000a00ff017b82 */ /* 0x000e220000000800 */
[----:B------:R-:W1:Y:S07]  /*0010*/  S2R R0, SR_TID.X ;  /* 0x0000000000007919 */ /* 0x000e6e0000002100 */
[----:B------:R-:W2:Y:S01]  /*0020*/  LDC.64 R12, c[0x0][0x228] ;  /* 0x00008a00ff0c7b82 */ /* 0x000ea20000000a00 */
[----:B------:R-:W-:Y:S01]  /*0030*/  ULDC.64 UR4, c[0x0][0x208] ;  /* 0x0000820000047ab9 */ /* 0x000fe20000000a00 */
[----:B------:R-:W3:Y:S06]  /*0040*/  S2R R3, SR_CTAID.X ;  /* 0x0000000000037919 */ /* 0x000eec0000002500 */
[----:B------:R-:W4:Y:S08]  /*0050*/  LDC.64 R8, c[0x0][0x210] ;  /* 0x00008400ff087b82 */ /* 0x000f300000000a00 */
[----:B------:R-:W5:Y:S08]  /*0060*/  LDC.64 R10, c[0x0][0x218] ;  /* 0x00008600ff0a7b82 */ /* 0x000f700000000a00 */
[----:B------:R-:W4:Y:S01]  /*0070*/  LDC.64 R14, c[0x0][0x220] ;  /* 0x00008800ff0e7b82 */ /* 0x000f220000000a00 */
[----:B-1----:R-:W-:-:S07]  /*0080*/  LOP3.LUT R0, R0, 0x7f, RZ, 0xc0, !PT ;  /* 0x0000007f00007812 */ /* 0x002fce00078ec0ff */
[----:B------:R-:W1:Y:S01]  /*0090*/  LDC.64 R16, c[0x0][0x230] ;  /* 0x00008c00ff107b82 */ /* 0x000e620000000a00 */
[----:B---3--:R-:W-:Y:S02]  /*00a0*/  SHF.R.S32.HI R2, RZ, 0x18, R3 ;  /* 0x00000018ff027819 */ /* 0x008fe40000011403 */
[----:B------:R-:W-:Y:S02]  /*00b0*/  LEA R0, R3, R0, 0x7 ;  /* 0x0000000003007211 */ /* 0x000fe400078e38ff */
[----:B------:R-:W-:-:S03]  /*00c0*/  SGXT R3, R2, 0x1 ;  /* 0x000000010203781a */ /* 0x000fc60000000200 */
[----:B------:R-:W3:Y:S01]  /*00d0*/  LDC.64 R4, c[0x0][0x238] ;  /* 0x00008e00ff047b82 */ /* 0x000ee20000000a00 */
[----:B------:R-:W-:Y:S02]  /*00e0*/  ISETP.GE.AND P2, PT, R0, 0x100, PT ;  /* 0x000001000000780c */ /* 0x000fe40003f46270 */
[----:B------:R-:W-:-:S04]  /*00f0*/  LEA.HI R3, R3, R0, RZ, 0x4 ;  /* 0x0000000003037211 */ /* 0x000fc800078f20ff */
[----:B------:R-:W-:-:S04]  /*0100*/  SHF.R.S32.HI R3, RZ, 0x4, R3 ;  /* 0x00000004ff037819 */ /* 0x000fc80000011403 */
[----:B------:R-:W-:-:S04]  /*0110*/  LEA.HI R2, R3, R3, RZ, 0x2 ;  /* 0x0000000303027211 */ /* 0x000fc800078f10ff */
[----:B------:R-:W-:-:S04]  /*0120*/  LOP3.LUT R2, R2, 0xfffffffc, RZ, 0xc0, !PT ;  /* 0xfffffffc02027812 */ /* 0x000fc800078ec0ff */
[----:B------:R-:W-:Y:S02]  /*0130*/  IADD3 R19, R3, -R2, RZ ;  /* 0x8000000203137210 */ /* 0x000fe40007ffe0ff */
[----:B------:R-:W-:-:S03]  /*0140*/  CS2R R2, SRZ ;  /* 0x0000000000027805 */ /* 0x000fc6000001ff00 */
[----:B--2---:R-:W-:-:S05]  /*0150*/  IMAD.WIDE R12, R19, 0x4, R12 ;  /* 0x00000004130c7825 */ /* 0x004fca00078e020c */
[----:B------:R2:W3:Y:S01]  /*0160*/  @!P2 LDG.E.EL R2, desc[UR4][R12.64] ;  /* 0x000000040c02a981 */ /* 0x0004e2000c2e1900 */
[----:B------:R-:W-:Y:S01]  /*0170*/  CS2R R6, SRZ ;  /* 0x0000000000067805 */ /* 0x000fe2000001ff00 */
[----:B----4-:R-:W-:-:S04]  /*0180*/  IMAD.WIDE R8, R0, 0x4, R8 ;  /* 0x0000000400087825 */ /* 0x010fc800078e0208 */
[----:B-----5:R-:W-:Y:S01]  /*0190*/  IMAD.WIDE R10, R0, 0x4, R10 ;  /* 0x00000004000a7825 */ /* 0x020fe200078e020a */
[----:B------:R4:W5:Y:S03]  /*01a0*/  @!P2 LDG.E R3, desc[UR4][R8.64] ;  /* 0x000000040803a981 */ /* 0x000966000c1e1900 */
[C---:B0-2---:R-:W-:Y:S01]  /*01b0*/  IMAD.WIDE R12, R19.reuse, 0x4, R14 ;  /* 0x00000004130c7825 */ /* 0x045fe200078e020e */
[----:B------:R0:W5:Y:S03]  /*01c0*/  @!P2 LDG.E R6, desc[UR4][R10.64] ;  /* 0x000000040a06a981 */ /* 0x000166000c1e1900 */
[C---:B-1----:R-:W-:Y:S01]  /*01d0*/  IMAD.WIDE R14, R19.reuse, 0x4, R16 ;  /* 0x00000004130e7825 */ /* 0x042fe200078e0210 */
[----:B------:R-:W2:Y:S01]  /*01e0*/  @!P2 LDG.E.EL R7, desc[UR4][R12.64] ;  /* 0x000000040c07a981 */ /* 0x000ea2000c2e1900 */
[----:B----4-:R-:W1:Y:S02]  /*01f0*/  LDC.64 R8, c[0x0][0x248] ;  /* 0x00009200ff087b82 */ /* 0x010e640000000a00 */
[----:B---3--:R-:W-:Y:S01]  /*0200*/  IMAD.WIDE R16, R19, 0x4, R4 ;  /* 0x0000000413107825 */ /* 0x008fe200078e0204 */
[----:B------:R-:W-:-:S06]  /*0210*/  CS2R R18, SRZ ;  /* 0x0000000000127805 */ /* 0x000fcc000001ff00 */
[----:B------:R-:W3:Y:S01]  /*0220*/  @!P2 LDG.E.EL R18, desc[UR4][R14.64] ;  /* 0x000000040e12a981 */ /* 0x000ee2000c2e1900 */
[----:B0-----:R-:W-:Y:S01]  /*0230*/  HFMA2.MMA R11, -RZ, RZ, 1.625, 0 ;  /* 0x3e800000ff0b7435 */ /* 0x001fe200000001ff */
[----:B------:R-:W0:Y:S02]  /*0240*/  LDC.64 R4, c[0x0][0x240] ;  /* 0x00009000ff047b82 */ /* 0x000e240000000a00 */
[----:B------:R-:W3:Y:S01]  /*0250*/  @!P2 LDG.E.EL R19, desc[UR4][R16.64] ;  /* 0x000000041013a981 */ /* 0x000ee2000c2e1900 */
[----:B-1----:R-:W-:-:S04]  /*0260*/  IMAD.WIDE R8, R0, 0x4, R8 ;  /* 0x0000000400087825 */ /* 0x002fc800078e0208 */
[----:B0-----:R-:W-:-:S04]  /*0270*/  IMAD.WIDE R4, R0, 0x4, R4 ;  /* 0x0000000400047825 */ /* 0x001fc800078e0204 */
[----:B------:R-:W-:-:S04]  /*0280*/  FADD R2, R2, 9.9999997473787516356e-06 ;  /* 0x3727c5ac02027421 */ /* 0x000fc80000000000 */
[----:B------:R-:W0:Y:S01]  /*0290*/  MUFU.SQRT R20, R2 ;  /* 0x0000000200147308 */ /* 0x000e220000002000 */
[----:B-----5:R-:W-:-:S04]  /*02a0*/  FADD R6, R6, R3 ;  /* 0x0000000306067221 */ /* 0x020fc80000000000 */
[----:B--2---:R-:W-:Y:S01]  /*02b0*/  FADD R6, R6, -R7 ;  /* 0x8000000706067221 */ /* 0x004fe20000000000 */
[C---:B0-----:R-:W-:Y:S02]  /*02c0*/  FSETP.GT.AND P0, PT, R20.reuse, 8.50705917302346158658e+37, PT ;  /* 0x7e8000001400780b */ /* 0x041fe40003f04000 */
[----:B------:R-:W-:Y:S02]  /*02d0*/  FSETP.GEU.AND P1, PT, R20, 1.175494350822287508e-38, PT ;  /* 0x008000001400780b */ /* 0x000fe40003f2e000 */
[----:B------:R-:W-:-:S09]  /*02e0*/  FSEL R11, R11, 1, P0 ;  /* 0x3f8000000b0b7808 */ /* 0x000fd20000000000 */
[----:B------:R-:W-:Y:S02]  /*02f0*/  @P0 FMUL R20, R20, 0.25 ;  /* 0x3e80000014140820 */ /* 0x000fe40000400000 */
[----:B------:R-:W-:Y:S02]  /*0300*/  @!P1 FMUL R11, R11, 16777216 ;  /* 0x4b8000000b0b9820 */ /* 0x000fe40000400000 */
[----:B------:R-:W-:-:S06]  /*0310*/  @!P1 FMUL R20, R20, 16777216 ;  /* 0x4b80000014149820 */ /* 0x000fcc0000400000 */
[----:B------:R-:W0:Y:S02]  /*0320*/  MUFU.RCP R20, R20 ;  /* 0x0000001400147308 */ /* 0x000e240000001000 */
[----:B0-----:R-:W-:-:S04]  /*0330*/  FMUL R11, R20, R11 ;  /* 0x0000000b140b7220 */ /* 0x001fc80000400000 */
[----:B------:R-:W-:-:S04]  /*0340*/  FMUL R2, R6, R11 ;  /* 0x0000000b06027220 */ /* 0x000fc80000400000 */
[----:B---3--:R-:W-:-:S05]  /*0350*/  FFMA R19, R2, R18, R19 ;  /* 0x0000001202137223 */ /* 0x008fca0000000013 */
[----:B------:R0:W-:Y:S02]  /*0360*/  @!P2 STG.E desc[UR4][R4.64], R19 ;  /* 0x000000130400a986 */ /* 0x0001e4000c101904 */
[----:B0-----:R-:W-:Y:S05]  /*0370*/  @P2 EXIT ;  /* 0x000000000000294d */ /* 0x001fea0003800000 */
[----:B------:R-:W-:Y:S01]  /*0380*/  STG.E desc[UR4][R8.64], R6 ;  /* 0x0000000608007986 */ /* 0x000fe2000c101904 */
[----:B------:R-:W-:Y:S05]  /*0390*/  EXIT ;  /* 0x000000000000794d */ /* 0x000fea0003800000 */
.L_x_0:
[----:B------:R-:W-:-:S00]  /*03a0*/  BRA `(.L_x_0) ;  /* 0xfffffffc00fc7947 */ /* 0x000fc0000383ffff */
[----:B------:R-:W-:-:S00]  /*03b0*/  NOP ;  /* 0x0000000000007918 */ /* 0x000fc00000000000 */
        /* <DEDUP_REMOVED lines=12> */
.L_x_1:


//--------------------- .nv.global.init           --------------------------
	.section	.nv.global.init,"aw",@progbits
.nv.global.init:
	.type		_$_str,@object
	.size		_$_str,(_$_str_$_2 - _$_str)
_$_str:
        /*0000*/ 	.byte	0x5f, 0x5f, 0x43, 0x55, 0x44, 0x41, 0x5f, 0x46, 0x54, 0x5a, 0x00
	.type		_$_str_$_2,@object
	.size		_$_str_$_2,(.L_1 - _$_str_$_2)
_$_str_$_2:
        /*000b*/ 	.byte	0x5f, 0x5f, 0x43, 0x55, 0x44, 0x41, 0x5f, 0x50, 0x52, 0x45, 0x43, 0x5f, 0x53, 0x51, 0x52, 0x54
        /*001b*/ 	.byte	0x00
.L_1:


//--------------------- .nv.constant0.triton_poi_fused__native_batch_norm_legit_no_training_add_native_batch_norm_backward_0 --------------------------
	.section	.nv.constant0.triton_poi_fused__native_batch_norm_legit_no_training_add_native_batch_norm_backward_0,"a",@progbits
	.sectionflags	@""
	.align	4
.nv.constant0.triton_poi_fused__native_batch_norm_legit_no_training_add_native_batch_norm_backward_0:
	.zero		596
